//
// Generated by NVIDIA NVVM Compiler
//
// Compiler Build ID: CL-36424714
// Cuda compilation tools, release 13.0, V13.0.88
// Based on NVVM 20.0.0
//

.version 9.0
.target sm_100
.address_size 64

	// .globl	_Z6kernelPd
// _ZZ6kernelPdE6shared has been demoted
// _ZZ6fixRowPdS_iiE2Ri has been demoted
// _ZZ6fixRowPdS_iiE2Bi has been demoted
// _ZZ6fixRowPdS_iiE3Aii has been demoted
// _ZZ9fixColumnPdS_iiE3col has been demoted
// _ZZ9fixColumnPdS_iiE7AcolIdj has been demoted
// _ZZ9fixColumnPdS_iiE7BcolIdj has been demoted
// _ZZ9fixColumnPdS_iiE4colj has been demoted
// _ZZ9fixColumnPdS_iiE2Bj has been demoted

.visible .entry _Z6kernelPd(
	.param .u64 .ptr .align 1 _Z6kernelPd_param_0
)
{
	.reg .b32 	%r<18>;
	.reg .b32 	%f<4>;
	.reg .b64 	%rd<5>;
	.reg .b64 	%fd<2>;
	// demoted variable
	.shared .align 4 .b8 _ZZ6kernelPdE6shared[4096];
	ld.param.u64 	%rd1, [_Z6kernelPd_param_0];
	cvta.to.global.u64 	%rd2, %rd1;
	mov.u32 	%r1, %tid.x;
	mov.u32 	%r2, %ctaid.x;
	mov.u32 	%r3, %ntid.x;
	mad.lo.s32 	%r4, %r2, %r3, %r1;
	mov.u32 	%r5, %tid.y;
	mov.u32 	%r6, %ctaid.y;
	mov.u32 	%r7, %ntid.y;
	mad.lo.s32 	%r8, %r6, %r7, %r5;
	mov.u32 	%r9, %nctaid.x;
	mul.lo.s32 	%r10, %r9, %r3;
	mad.lo.s32 	%r11, %r10, %r8, %r4;
	add.s32 	%r12, %r4, %r8;
	cvt.rn.f32.s32 	%f1, %r12;
	shl.b32 	%r13, %r1, 7;
	mov.u32 	%r14, _ZZ6kernelPdE6shared;
	add.s32 	%r15, %r14, %r13;
	shl.b32 	%r16, %r5, 2;
	add.s32 	%r17, %r15, %r16;
	st.shared.f32 	[%r17], %f1;
	bar.sync 	0;
	ld.shared.f32 	%f2, [%r17];
	mul.f32 	%f3, %f2, 0f437F0000;
	cvt.f64.f32 	%fd1, %f3;
	mul.wide.s32 	%rd3, %r11, 8;
	add.s64 	%rd4, %rd2, %rd3;
	st.global.f64 	[%rd4], %fd1;
	bar.sync 	0;
	ret;

}
	// .globl	_Z6fixRowPdS_ii
.visible .entry _Z6fixRowPdS_ii(
	.param .u64 .ptr .align 1 _Z6fixRowPdS_ii_param_0,
	.param .u64 .ptr .align 1 _Z6fixRowPdS_ii_param_1,
	.param .u32 _Z6fixRowPdS_ii_param_2,
	.param .u32 _Z6fixRowPdS_ii_param_3
)
{
	.reg .b32 	%r<12>;
	.reg .b64 	%rd<11>;
	.reg .b64 	%fd<9>;
	// demoted variable
	.shared .align 8 .b8 _ZZ6fixRowPdS_iiE2Ri[4096];
	// demoted variable
	.shared .align 8 .b8 _ZZ6fixRowPdS_iiE2Bi[800];
	// demoted variable
	.shared .align 8 .f64 _ZZ6fixRowPdS_iiE3Aii;
	ld.param.u64 	%rd1, [_Z6fixRowPdS_ii_param_0];
	ld.param.u64 	%rd2, [_Z6fixRowPdS_ii_param_1];
	ld.param.u32 	%r1, [_Z6fixRowPdS_ii_param_2];
	ld.param.u32 	%r2, [_Z6fixRowPdS_ii_param_3];
	cvta.to.global.u64 	%rd3, %rd2;
	cvta.to.global.u64 	%rd4, %rd1;
	mov.u32 	%r3, %tid.x;
	mul.lo.s32 	%r4, %r2, %r1;
	add.s32 	%r5, %r4, %r3;
	mul.wide.s32 	%rd5, %r5, 8;
	add.s64 	%rd6, %rd4, %rd5;
	ld.global.f64 	%fd1, [%rd6];
	shl.b32 	%r6, %r3, 3;
	mov.u32 	%r7, _ZZ6fixRowPdS_iiE2Ri;
	add.s32 	%r8, %r7, %r6;
	st.shared.f64 	[%r8], %fd1;
	mul.wide.s32 	%rd7, %r4, 8;
	add.s64 	%rd8, %rd3, %rd7;
	ld.global.f64 	%fd2, [%rd8];
	mov.u32 	%r9, _ZZ6fixRowPdS_iiE2Bi;
	add.s32 	%r10, %r9, %r6;
	st.shared.f64 	[%r10], %fd2;
	add.s32 	%r11, %r4, %r2;
	mul.wide.s32 	%rd9, %r11, 8;
	add.s64 	%rd10, %rd4, %rd9;
	ld.global.f64 	%fd3, [%rd10];
	st.shared.f64 	[_ZZ6fixRowPdS_iiE3Aii], %fd3;
	bar.sync 	0;
	ld.shared.f64 	%fd4, [%r8];
	ld.shared.f64 	%fd5, [_ZZ6fixRowPdS_iiE3Aii];
	div.rn.f64 	%fd6, %fd4, %fd5;
	st.shared.f64 	[%r8], %fd6;
	st.global.f64 	[%rd6], %fd6;
	ld.shared.f64 	%fd7, [%r10];
	div.rn.f64 	%fd8, %fd7, %fd5;
	st.shared.f64 	[%r10], %fd8;
	st.global.f64 	[%rd8], %fd8;
	ret;

}
	// .globl	_Z9fixColumnPdS_ii
.visible .entry _Z9fixColumnPdS_ii(
	.param .u64 .ptr .align 1 _Z9fixColumnPdS_ii_param_0,
	.param .u64 .ptr .align 1 _Z9fixColumnPdS_ii_param_1,
	.param .u32 _Z9fixColumnPdS_ii_param_2,
	.param .u32 _Z9fixColumnPdS_ii_param_3
)
{
	.reg .pred 	%p<3>;
	.reg .b32 	%r<17>;
	.reg .b64 	%rd<13>;
	.reg .b64 	%fd<14>;
	// demoted variable
	.shared .align 8 .b8 _ZZ9fixColumnPdS_iiE3col[4096];
	// demoted variable
	.shared .align 8 .f64 _ZZ9fixColumnPdS_iiE7AcolIdj;
	// demoted variable
	.shared .align 8 .f64 _ZZ9fixColumnPdS_iiE7BcolIdj;
	// demoted variable
	.shared .align 8 .b8 _ZZ9fixColumnPdS_iiE4colj[4096];
	// demoted variable
	.shared .align 8 .b8 _ZZ9fixColumnPdS_iiE2Bj[800];
	ld.param.u64 	%rd5, [_Z9fixColumnPdS_ii_param_0];
	ld.param.u64 	%rd4, [_Z9fixColumnPdS_ii_param_1];
	ld.param.u32 	%r5, [_Z9fixColumnPdS_ii_param_2];
	ld.param.u32 	%r6, [_Z9fixColumnPdS_ii_param_3];
	cvta.to.global.u64 	%rd1, %rd5;
	mov.u32 	%r1, %tid.x;
	mul.lo.s32 	%r2, %r5, %r1;
	add.s32 	%r7, %r2, %r6;
	mul.wide.s32 	%rd6, %r7, 8;
	add.s64 	%rd7, %rd1, %rd6;
	ld.global.f64 	%fd1, [%rd7];
	shl.b32 	%r8, %r1, 3;
	mov.u32 	%r9, _ZZ9fixColumnPdS_iiE3col;
	add.s32 	%r10, %r9, %r8;
	st.shared.f64 	[%r10], %fd1;
	setp.eq.f64 	%p1, %fd1, 0d0000000000000000;
	@%p1 bra 	$L__BB2_4;
	mov.u32 	%r11, %ctaid.x;
	cvta.to.global.u64 	%rd8, %rd4;
	add.s32 	%r12, %r2, %r11;
	mul.wide.s32 	%rd9, %r12, 8;
	add.s64 	%rd2, %rd1, %rd9;
	ld.global.f64 	%fd13, [%rd2];
	mov.u32 	%r14, _ZZ9fixColumnPdS_iiE4colj;
	add.s32 	%r3, %r14, %r8;
	st.shared.f64 	[%r3], %fd13;
	add.s64 	%rd3, %rd8, %rd9;
	ld.global.f64 	%fd12, [%rd3];
	mov.u32 	%r15, _ZZ9fixColumnPdS_iiE2Bj;
	add.s32 	%r4, %r15, %r8;
	st.shared.f64 	[%r4], %fd12;
	mad.lo.s32 	%r16, %r6, %r5, %r11;
	mul.wide.s32 	%rd10, %r16, 8;
	add.s64 	%rd11, %rd1, %rd10;
	ld.global.f64 	%fd4, [%rd11];
	st.shared.f64 	[_ZZ9fixColumnPdS_iiE7AcolIdj], %fd4;
	add.s64 	%rd12, %rd8, %rd10;
	ld.global.f64 	%fd5, [%rd12];
	st.shared.f64 	[_ZZ9fixColumnPdS_iiE7BcolIdj], %fd5;
	setp.eq.s32 	%p2, %r1, %r6;
	@%p2 bra 	$L__BB2_3;
	mul.f64 	%fd10, %fd4, %fd1;
	sub.f64 	%fd13, %fd13, %fd10;
	st.shared.f64 	[%r3], %fd13;
	mul.f64 	%fd11, %fd1, %fd5;
	sub.f64 	%fd12, %fd12, %fd11;
	st.shared.f64 	[%r4], %fd12;
$L__BB2_3:
	st.global.f64 	[%rd2], %fd13;
	st.global.f64 	[%rd3], %fd12;
$L__BB2_4:
	ret;

}


// ===== COMPILED SASS (sm_100) =====

	.target	sm_100

	.elftype	@"ET_EXEC"


//--------------------- .note.nv.tkinfo           --------------------------
	.section	.note.nv.tkinfo,"",@"SHT_NOTE"
	.sectionflags	@"SHF_NOTE_NV_TKINFO"
	.tkinfo
        /*0018*/ 	.word	0x00000002
        /*0030*/ 	.string	""
        /*0030*/ 	.string	"ptxas"
        /*0030*/ 	.string	"Cuda compilation tools, release 13.0, V13.0.88"
        /*0030*/ 	.string	"Build cuda_13.0.r13.0/compiler.36424714_0"
        /*0030*/ 	.string	"-arch sm_100 -m 64 "



//--------------------- .note.nv.cuinfo           --------------------------
	.section	.note.nv.cuinfo,"",@"SHT_NOTE"
	.sectionflags	@"SHF_NOTE_NV_CUINFO"
        /*0018*/ 	.short	0x0002
        /*001a*/ 	.short	0x0064
        /*001c*/ 	.short	0x0082
	.zero		2


//--------------------- .nv.info                  --------------------------
	.section	.nv.info,"",@"SHT_CUDA_INFO"
	.align	4


	//----- nvinfo : EIATTR_REGCOUNT
	.align		4
        /*0000*/ 	.byte	0x04, 0x2f
        /*0002*/ 	.short	(.L_1 - .L_0)
	.align		4
.L_0:
        /*0004*/ 	.word	index@(_Z6kernelPd)
        /*0008*/ 	.word	0x0000000c


	//----- nvinfo : EIATTR_FRAME_SIZE
	.align		4
.L_1:
        /*000c*/ 	.byte	0x04, 0x11
        /*000e*/ 	.short	(.L_3 - .L_2)
	.align		4
.L_2:
        /*0010*/ 	.word	index@(_Z6kernelPd)
        /*0014*/ 	.word	0x00000000


	//----- nvinfo : EIATTR_REGCOUNT
	.align		4
.L_3:
        /*0018*/ 	.byte	0x04, 0x2f
        /*001a*/ 	.short	(.L_5 - .L_4)
	.align		4
.L_4:
        /*001c*/ 	.word	index@(_Z6fixRowPdS_ii)
        /*0020*/ 	.word	0x0000001e


	//----- nvinfo : EIATTR_FRAME_SIZE
	.align		4
.L_5:
        /*0024*/ 	.byte	0x04, 0x11
        /*0026*/ 	.short	(.L_7 - .L_6)
	.align		4
.L_6:
        /*0028*/ 	.word	index@($__internal_0_$__cuda_sm20_div_rn_f64_full)
        /*002c*/ 	.word	0x00000000


	//----- nvinfo : EIATTR_FRAME_SIZE
	.align		4
.L_7:
        /*0030*/ 	.byte	0x04, 0x11
        /*0032*/ 	.short	(.L_9 - .L_8)
	.align		4
.L_8:
        /*0034*/ 	.word	index@(_Z6fixRowPdS_ii)
        /*0038*/ 	.word	0x00000000


	//----- nvinfo : EIATTR_REGCOUNT
	.align		4
.L_9:
        /*003c*/ 	.byte	0x04, 0x2f
        /*003e*/ 	.short	(.L_11 - .L_10)
	.align		4
.L_10:
        /*0040*/ 	.word	index@(_Z9fixColumnPdS_ii)
        /*0044*/ 	.word	0x00000016


	//----- nvinfo : EIATTR_FRAME_SIZE
	.align		4
.L_11:
        /*0048*/ 	.byte	0x04, 0x11
        /*004a*/ 	.short	(.L_13 - .L_12)
	.align		4
.L_12:
        /*004c*/ 	.word	index@(_Z9fixColumnPdS_ii)
        /*0050*/ 	.word	0x00000000


	//----- nvinfo : EIATTR_MIN_STACK_SIZE
	.align		4
.L_13:
        /*0054*/ 	.byte	0x04, 0x12
        /*0056*/ 	.short	(.L_15 - .L_14)
	.align		4
.L_14:
        /*0058*/ 	.word	index@(_Z9fixColumnPdS_ii)
        /*005c*/ 	.word	0x00000000


	//----- nvinfo : EIATTR_MIN_STACK_SIZE
	.align		4
.L_15:
        /*0060*/ 	.byte	0x04, 0x12
        /*0062*/ 	.short	(.L_17 - .L_16)
	.align		4
.L_16:
        /*0064*/ 	.word	index@(_Z6fixRowPdS_ii)
        /*0068*/ 	.word	0x00000000


	//----- nvinfo : EIATTR_MIN_STACK_SIZE
	.align		4
.L_17:
        /*006c*/ 	.byte	0x04, 0x12
        /*006e*/ 	.short	(.L_19 - .L_18)
	.align		4
.L_18:
        /*0070*/ 	.word	index@(_Z6kernelPd)
        /*0074*/ 	.word	0x00000000
.L_19:


//--------------------- .nv.compat                --------------------------
	.section	.nv.compat,"",@"SHT_CUDA_COMPAT_INFO"
	.align	4
        /*0000*/ 	.byte	0x02, 0x09, 0x00, 0x00, 0x02, 0x02, 0x01, 0x00, 0x02, 0x05, 0x05, 0x00, 0x03, 0x07, 0x01, 0x01
        /*0010*/ 	.byte	0x02, 0x03, 0x00, 0x00, 0x02, 0x06, 0x01, 0x00, 0x04, 0x0b, 0x08, 0x00, 0x01, 0x00, 0x00, 0x00
        /*0020*/ 	.byte	0x00, 0x00, 0x00, 0x00


//--------------------- .nv.info._Z9fixColumnPdS_ii --------------------------
	.section	.nv.info._Z9fixColumnPdS_ii,"",@"SHT_CUDA_INFO"
	.sectionflags	@""
	.align	4


	//----- nvinfo : EIATTR_CUDA_API_VERSION
	.align		4
        /*0000*/ 	.byte	0x04, 0x37
        /*0002*/ 	.short	(.L_21 - .L_20)
.L_20:
        /*0004*/ 	.word	0x00000082


	//----- nvinfo : EIATTR_KPARAM_INFO
	.align		4
.L_21:
        /*0008*/ 	.byte	0x04, 0x17
        /*000a*/ 	.short	(.L_23 - .L_22)
.L_22:
        /*000c*/ 	.word	0x00000000
        /*0010*/ 	.short	0x0003
        /*0012*/ 	.short	0x0014
        /*0014*/ 	.byte	0x00, 0xf0, 0x11, 0x00


	//----- nvinfo : EIATTR_KPARAM_INFO
	.align		4
.L_23:
        /*0018*/ 	.byte	0x04, 0x17
        /*001a*/ 	.short	(.L_25 - .L_24)
.L_24:
        /*001c*/ 	.word	0x00000000
        /*0020*/ 	.short	0x0002
        /*0022*/ 	.short	0x0010
        /*0024*/ 	.byte	0x00, 0xf0, 0x11, 0x00


	//----- nvinfo : EIATTR_KPARAM_INFO
	.align		4
.L_25:
        /*0028*/ 	.byte	0x04, 0x17
        /*002a*/ 	.short	(.L_27 - .L_26)
.L_26:
        /*002c*/ 	.word	0x00000000
        /*0030*/ 	.short	0x0001
        /*0032*/ 	.short	0x0008
        /*0034*/ 	.byte	0x00, 0xf5, 0x21, 0x00


	//----- nvinfo : EIATTR_KPARAM_INFO
	.align		4
.L_27:
        /*0038*/ 	.byte	0x04, 0x17
        /*003a*/ 	.short	(.L_29 - .L_28)
.L_28:
        /*003c*/ 	.word	0x00000000
        /*0040*/ 	.short	0x0000
        /*0042*/ 	.short	0x0000
        /*0044*/ 	.byte	0x00, 0xf5, 0x21, 0x00


	//----- nvinfo : EIATTR_SPARSE_MMA_MASK
	.align		4
.L_29:
        /*0048*/ 	.byte	0x03, 0x50
        /*004a*/ 	.short	0x0000


	//----- nvinfo : EIATTR_MAXREG_COUNT
	.align		4
        /*004c*/ 	.byte	0x03, 0x1b
        /*004e*/ 	.short	0x00ff


	//----- nvinfo : EIATTR_MERCURY_ISA_VERSION
	.align		4
        /*0050*/ 	.byte	0x03, 0x5f
        /*0052*/ 	.short	0x0101


	//----- nvinfo : EIATTR_VRC_CTA_INIT_COUNT
	.align		4
        /*0054*/ 	.byte	0x02, 0x4a
	.zero		1
	.zero		1


	//----- nvinfo : EIATTR_EXIT_INSTR_OFFSETS
	.align		4
        /*0058*/ 	.byte	0x04, 0x1c
        /*005a*/ 	.short	(.L_31 - .L_30)


	//   ....[0]....
.L_30:
        /*005c*/ 	.word	0x000000e0


	//   ....[1]....
        /*0060*/ 	.word	0x000002b0


	//----- nvinfo : EIATTR_CBANK_PARAM_SIZE
	.align		4
.L_31:
        /*0064*/ 	.byte	0x03, 0x19
        /*0066*/ 	.short	0x0018


	//----- nvinfo : EIATTR_PARAM_CBANK
	.align		4
        /*0068*/ 	.byte	0x04, 0x0a
        /*006a*/ 	.short	(.L_33 - .L_32)
	.align		4
.L_32:
        /*006c*/ 	.word	index@(.nv.constant0._Z9fixColumnPdS_ii)
        /*0070*/ 	.short	0x0380
        /*0072*/ 	.short	0x0018


	//----- nvinfo : EIATTR_SW_WAR
	.align		4
.L_33:
        /*0074*/ 	.byte	0x04, 0x36
        /*0076*/ 	.short	(.L_35 - .L_34)
.L_34:
        /*0078*/ 	.word	0x00000008
.L_35:


//--------------------- .nv.info._Z6fixRowPdS_ii  --------------------------
	.section	.nv.info._Z6fixRowPdS_ii,"",@"SHT_CUDA_INFO"
	.sectionflags	@""
	.align	4


	//----- nvinfo : EIATTR_CUDA_API_VERSION
	.align		4
        /*0000*/ 	.byte	0x04, 0x37
        /*0002*/ 	.short	(.L_37 - .L_36)
.L_36:
        /*0004*/ 	.word	0x00000082


	//----- nvinfo : EIATTR_KPARAM_INFO
	.align		4
.L_37:
        /*0008*/ 	.byte	0x04, 0x17
        /*000a*/ 	.short	(.L_39 - .L_38)
.L_38:
        /*000c*/ 	.word	0x00000000
        /*0010*/ 	.short	0x0003
        /*0012*/ 	.short	0x0014
        /*0014*/ 	.byte	0x00, 0xf0, 0x11, 0x00


	//----- nvinfo : EIATTR_KPARAM_INFO
	.align		4
.L_39:
        /*0018*/ 	.byte	0x04, 0x17
        /*001a*/ 	.short	(.L_41 - .L_40)
.L_40:
        /*001c*/ 	.word	0x00000000
        /*0020*/ 	.short	0x0002
        /*0022*/ 	.short	0x0010
        /*0024*/ 	.byte	0x00, 0xf0, 0x11, 0x00


	//----- nvinfo : EIATTR_KPARAM_INFO
	.align		4
.L_41:
        /*0028*/ 	.byte	0x04, 0x17
        /*002a*/ 	.short	(.L_43 - .L_42)
.L_42:
        /*002c*/ 	.word	0x00000000
        /*0030*/ 	.short	0x0001
        /*0032*/ 	.short	0x0008
        /*0034*/ 	.byte	0x00, 0xf5, 0x21, 0x00


	//----- nvinfo : EIATTR_KPARAM_INFO
	.align		4
.L_43:
        /*0038*/ 	.byte	0x04, 0x17
        /*003a*/ 	.short	(.L_45 - .L_44)
.L_44:
        /*003c*/ 	.word	0x00000000
        /*0040*/ 	.short	0x0000
        /*0042*/ 	.short	0x0000
        /*0044*/ 	.byte	0x00, 0xf5, 0x21, 0x00


	//----- nvinfo : EIATTR_SPARSE_MMA_MASK
	.align		4
.L_45:
        /*0048*/ 	.byte	0x03, 0x50
        /*004a*/ 	.short	0x0000


	//----- nvinfo : EIATTR_MAXREG_COUNT
	.align		4
        /*004c*/ 	.byte	0x03, 0x1b
        /*004e*/ 	.short	0x00ff


	//----- nvinfo : EIATTR_NUM_BARRIERS
	.align		4
        /*0050*/ 	.byte	0x02, 0x4c
        /*0052*/ 	.byte	0x01
	.zero		1


	//----- nvinfo : EIATTR_MERCURY_ISA_VERSION
	.align		4
        /*0054*/ 	.byte	0x03, 0x5f
        /*0056*/ 	.short	0x0101


	//----- nvinfo : EIATTR_VRC_CTA_INIT_COUNT
	.align		4
        /*0058*/ 	.byte	0x02, 0x4a
	.zero		1
	.zero		1


	//----- nvinfo : EIATTR_EXIT_INSTR_OFFSETS
	.align		4
        /*005c*/ 	.byte	0x04, 0x1c
        /*005e*/ 	.short	(.L_47 - .L_46)


	//   ....[0]....
.L_46:
        /*0060*/ 	.word	0x000004d0


	//----- nvinfo : EIATTR_CRS_STACK_SIZE
	.align		4
.L_47:
        /*0064*/ 	.byte	0x04, 0x1e
        /*0066*/ 	.short	(.L_49 - .L_48)
.L_48:
        /*0068*/ 	.word	0x00000000


	//----- nvinfo : EIATTR_CBANK_PARAM_SIZE
	.align		4
.L_49:
        /*006c*/ 	.byte	0x03, 0x19
        /*006e*/ 	.short	0x0018


	//----- nvinfo : EIATTR_PARAM_CBANK
	.align		4
        /*0070*/ 	.byte	0x04, 0x0a
        /*0072*/ 	.short	(.L_51 - .L_50)
	.align		4
.L_50:
        /*0074*/ 	.word	index@(.nv.constant0._Z6fixRowPdS_ii)
        /*0078*/ 	.short	0x0380
        /*007a*/ 	.short	0x0018


	//----- nvinfo : EIATTR_SW_WAR
	.align		4
.L_51:
        /*007c*/ 	.byte	0x04, 0x36
        /*007e*/ 	.short	(.L_53 - .L_52)
.L_52:
        /*0080*/ 	.word	0x00000008
.L_53:


//--------------------- .nv.info._Z6kernelPd      --------------------------
	.section	.nv.info._Z6kernelPd,"",@"SHT_CUDA_INFO"
	.sectionflags	@""
	.align	4


	//----- nvinfo : EIATTR_CUDA_API_VERSION
	.align		4
        /*0000*/ 	.byte	0x04, 0x37
        /*0002*/ 	.short	(.L_55 - .L_54)
.L_54:
        /*0004*/ 	.word	0x00000082


	//----- nvinfo : EIATTR_KPARAM_INFO
	.align		4
.L_55:
        /*0008*/ 	.byte	0x04, 0x17
        /*000a*/ 	.short	(.L_57 - .L_56)
.L_56:
        /*000c*/ 	.word	0x00000000
        /*0010*/ 	.short	0x0000
        /*0012*/ 	.short	0x0000
        /*0014*/ 	.byte	0x00, 0xf5, 0x21, 0x00


	//----- nvinfo : EIATTR_SPARSE_MMA_MASK
	.align		4
.L_57:
        /*0018*/ 	.byte	0x03, 0x50
        /*001a*/ 	.short	0x0000


	//----- nvinfo : EIATTR_MAXREG_COUNT
	.align		4
        /*001c*/ 	.byte	0x03, 0x1b
        /*001e*/ 	.short	0x00ff


	//----- nvinfo : EIATTR_NUM_BARRIERS
	.align		4
        /*0020*/ 	.byte	0x02, 0x4c
        /*0022*/ 	.byte	0x01
	.zero		1


	//----- nvinfo : EIATTR_MERCURY_ISA_VERSION
	.align		4
        /*0024*/ 	.byte	0x03, 0x5f
        /*0026*/ 	.short	0x0101


	//----- nvinfo : EIATTR_VRC_CTA_INIT_COUNT
	.align		4
        /*0028*/ 	.byte	0x02, 0x4a
	.zero		1
	.zero		1


	//----- nvinfo : EIATTR_EXIT_INSTR_OFFSETS
	.align		4
        /*002c*/ 	.byte	0x04, 0x1c
        /*002e*/ 	.short	(.L_59 - .L_58)


	//   ....[0]....
.L_58:
        /*0030*/ 	.word	0x000001d0


	//----- nvinfo : EIATTR_CBANK_PARAM_SIZE
	.align		4
.L_59:
        /*0034*/ 	.byte	0x03, 0x19
        /*0036*/ 	.short	0x0008


	//----- nvinfo : EIATTR_PARAM_CBANK
	.align		4
        /*0038*/ 	.byte	0x04, 0x0a
        /*003a*/ 	.short	(.L_61 - .L_60)
	.align		4
.L_60:
        /*003c*/ 	.word	index@(.nv.constant0._Z6kernelPd)
        /*0040*/ 	.short	0x0380
        /*0042*/ 	.short	0x0008


	//----- nvinfo : EIATTR_SW_WAR
	.align		4
.L_61:
        /*0044*/ 	.byte	0x04, 0x36
        /*0046*/ 	.short	(.L_63 - .L_62)
.L_62:
        /*0048*/ 	.word	0x00000008
.L_63:


//--------------------- .nv.callgraph             --------------------------
	.section	.nv.callgraph,"",@"SHT_CUDA_CALLGRAPH"
	.align	4
	.sectionentsize	8
	.align		4
        /*0000*/ 	.word	0x00000000
	.align		4
        /*0004*/ 	.word	0xffffffff
	.align		4
        /*0008*/ 	.word	0x00000000
	.align		4
        /*000c*/ 	.word	0xfffffffe
	.align		4
        /*0010*/ 	.word	0x00000000
	.align		4
        /*0014*/ 	.word	0xfffffffd
	.align		4
        /*0018*/ 	.word	0x00000000
	.align		4
        /*001c*/ 	.word	0xfffffffc


//--------------------- .text._Z9fixColumnPdS_ii  --------------------------
	.section	.text._Z9fixColumnPdS_ii,"ax",@progbits
	.align	128
        .global         _Z9fixColumnPdS_ii
        .type           _Z9fixColumnPdS_ii,@function
        .size           _Z9fixColumnPdS_ii,(.L_x_13 - _Z9fixColumnPdS_ii)
        .other          _Z9fixColumnPdS_ii,@"STO_CUDA_ENTRY STV_DEFAULT"
_Z9fixColumnPdS_ii:
.text._Z9fixColumnPdS_ii:
[----:B------:R-:W-:Y:S01]  /*0000*/  LDC R1, c[0x0][0x37c] ;  /* 0x0000df00ff017b82 */ /* 0x000fe20000000800 */
[----:B------:R-:W0:Y:S07]  /*0010*/  S2R R0, SR_TID.X ;  /* 0x0000000000007919 */ /* 0x000e2e0000002100 */
[----:B------:R-:W0:Y:S01]  /*0020*/  LDC.64 R2, c[0x0][0x390] ;  /* 0x0000e400ff027b82 */ /* 0x000e220000000a00 */
[----:B------:R-:W1:Y:S07]  /*0030*/  LDCU.64 UR8, c[0x0][0x358] ;  /* 0x00006b00ff0877ac */ /* 0x000e6e0008000a00 */
[----:B------:R-:W2:Y:S01]  /*0040*/  LDC.64 R4, c[0x0][0x380] ;  /* 0x0000e000ff047b82 */ /* 0x000ea20000000a00 */
[----:B0-----:R-:W-:-:S04]  /*0050*/  IMAD R9, R0, R2, R3 ;  /* 0x0000000200097224 */ /* 0x001fc800078e0203 */
[----:B--2---:R-:W-:-:S06]  /*0060*/  IMAD.WIDE R8, R9, 0x8, R4 ;  /* 0x0000000809087825 */ /* 0x004fcc00078e0204 */
[----:B-1----:R-:W2:Y:S01]  /*0070*/  LDG.E.64 R8, desc[UR8][R8.64] ;  /* 0x0000000808087981 */ /* 0x002ea2000c1e1b00 */
[----:B------:R-:W0:Y:S01]  /*0080*/  S2UR UR10, SR_CgaCtaId ;  /* 0x00000000000a79c3 */ /* 0x000e220000008800 */
[----:B------:R-:W-:Y:S02]  /*0090*/  UMOV UR6, 0x400 ;  /* 0x0000040000067882 */ /* 0x000fe40000000000 */
[----:B0-----:R-:W-:-:S06]  /*00a0*/  ULEA UR7, UR10, UR6, 0x18 ;  /* 0x000000060a077291 */ /* 0x001fcc000f8ec0ff */
[----:B------:R-:W-:Y:S01]  /*00b0*/  LEA R7, R0, UR7, 0x3 ;  /* 0x0000000700077c11 */ /* 0x000fe2000f8e18ff */
[----:B--2---:R-:W-:-:S04]  /*00c0*/  DSETP.NEU.AND P0, PT, R8, RZ, PT ;  /* 0x000000ff0800722a */ /* 0x004fc80003f0d000 */
[----:B------:R0:W-:Y:S10]  /*00d0*/  STS.64 [R7], R8 ;  /* 0x0000000807007388 */ /* 0x0001f40000000a00 */
[----:B0-----:R-:W-:Y:S05]  /*00e0*/  @!P0 EXIT ;  /* 0x000000000000894d */ /* 0x001fea0003800000 */
[----:B------:R-:W0:Y:S01]  /*00f0*/  S2R R15, SR_CTAID.X ;  /* 0x00000000000f7919 */ /* 0x000e220000002500 */
[----:B------:R-:W1:Y:S01]  /*0100*/  LDC.64 R6, c[0x0][0x388] ;  /* 0x0000e200ff067b82 */ /* 0x000e620000000a00 */
[--C-:B0-----:R-:W-:Y:S02]  /*0110*/  IMAD R13, R0, R2, R15.reuse ;  /* 0x00000002000d7224 */ /* 0x101fe400078e020f */
[----:B------:R-:W-:Y:S02]  /*0120*/  IMAD R15, R2, R3, R15 ;  /* 0x00000003020f7224 */ /* 0x000fe400078e020f */
[----:B------:R-:W-:-:S04]  /*0130*/  IMAD.WIDE R10, R13, 0x8, R4 ;  /* 0x000000080d0a7825 */ /* 0x000fc800078e0204 */
[----:B------:R-:W-:-:S04]  /*0140*/  IMAD.WIDE R4, R15, 0x8, R4 ;  /* 0x000000080f047825 */ /* 0x000fc800078e0204 */
[--C-:B-1----:R-:W-:Y:S02]  /*0150*/  IMAD.WIDE R12, R13, 0x8, R6.reuse ;  /* 0x000000080d0c7825 */ /* 0x102fe400078e0206 */
[----:B------:R-:W2:Y:S02]  /*0160*/  LDG.E.64 R4, desc[UR8][R4.64] ;  /* 0x0000000804047981 */ /* 0x000ea4000c1e1b00 */
[----:B------:R-:W-:Y:S02]  /*0170*/  IMAD.WIDE R6, R15, 0x8, R6 ;  /* 0x000000080f067825 */ /* 0x000fe400078e0206 */
[----:B------:R-:W3:Y:S04]  /*0180*/  LDG.E.64 R14, desc[UR8][R10.64] ;  /* 0x000000080a0e7981 */ /* 0x000ee8000c1e1b00 */
[----:B------:R-:W4:Y:S04]  /*0190*/  LDG.E.64 R16, desc[UR8][R12.64] ;  /* 0x000000080c107981 */ /* 0x000f28000c1e1b00 */
[----:B------:R-:W5:Y:S01]  /*01a0*/  LDG.E.64 R6, desc[UR8][R6.64] ;  /* 0x0000000806067981 */ /* 0x000f62000c1e1b00 */
[----:B------:R-:W-:-:S02]  /*01b0*/  UIADD3 UR4, UPT, UPT, UR6, 0x1010, URZ ;  /* 0x0000101006047890 */ /* 0x000fc4000fffe0ff */
[----:B------:R-:W-:Y:S01]  /*01c0*/  UIADD3 UR5, UPT, UPT, UR6, 0x2010, URZ ;  /* 0x0000201006057890 */ /* 0x000fe2000fffe0ff */
[----:B------:R-:W-:Y:S01]  /*01d0*/  ISETP.NE.AND P0, PT, R0, R3, PT ;  /* 0x000000030000720c */ /* 0x000fe20003f05270 */
[----:B------:R-:W-:Y:S02]  /*01e0*/  ULEA UR4, UR10, UR4, 0x18 ;  /* 0x000000040a047291 */ /* 0x000fe4000f8ec0ff */
[----:B------:R-:W-:-:S04]  /*01f0*/  ULEA UR5, UR10, UR5, 0x18 ;  /* 0x000000050a057291 */ /* 0x000fc8000f8ec0ff */
[C---:B------:R-:W-:Y:S02]  /*0200*/  LEA R3, R0.reuse, UR4, 0x3 ;  /* 0x0000000400037c11 */ /* 0x040fe4000f8e18ff */
[----:B------:R-:W-:-:S03]  /*0210*/  LEA R19, R0, UR5, 0x3 ;  /* 0x0000000500137c11 */ /* 0x000fc6000f8e18ff */
[----:B---3--:R2:W-:Y:S04]  /*0220*/  STS.64 [R3], R14 ;  /* 0x0000000e03007388 */ /* 0x0085e80000000a00 */
[----:B----4-:R5:W-:Y:S01]  /*0230*/  STS.64 [R19], R16 ;  /* 0x0000001013007388 */ /* 0x010be20000000a00 */
[C---:B--2---:R-:W-:Y:S02]  /*0240*/  @P0 DFMA R14, R8.reuse, -R4, R14 ;  /* 0x80000004080e022b */ /* 0x044fe4000000000e */
[----:B-----5:R-:W-:Y:S01]  /*0250*/  @P0 DFMA R16, -R8, R6, R16 ;  /* 0x000000060810022b */ /* 0x020fe20000000110 */
[----:B------:R-:W-:Y:S04]  /*0260*/  STS.128 [UR7+0x1000], R4 ;  /* 0x00100004ff007988 */ /* 0x000fe80008000c07 */
[----:B------:R-:W-:Y:S04]  /*0270*/  STG.E.64 desc[UR8][R10.64], R14 ;  /* 0x0000000e0a007986 */ /* 0x000fe8000c101b08 */
[----:B------:R-:W-:Y:S04]  /*0280*/  @P0 STS.64 [R3], R14 ;  /* 0x0000000e03000388 */ /* 0x000fe80000000a00 */
[----:B------:R-:W-:Y:S04]  /*0290*/  STG.E.64 desc[UR8][R12.64], R16 ;  /* 0x000000100c007986 */ /* 0x000fe8000c101b08 */
[----:B------:R-:W-:Y:S01]  /*02a0*/  @P0 STS.64 [R19], R16 ;  /* 0x0000001013000388 */ /* 0x000fe20000000a00 */
[----:B------:R-:W-:Y:S05]  /*02b0*/  EXIT ;  /* 0x000000000000794d */ /* 0x000fea0003800000 */
.L_x_0:
[----:B------:R-:W-:-:S00]  /*02c0*/  BRA `(.L_x_0) ;  /* 0xfffffffc00fc7947 */ /* 0x000fc0000383ffff */
[----:B------:R-:W-:-:S00]  /*02d0*/  NOP ;  /* 0x0000000000007918 */ /* 0x000fc00000000000 */
        /* <DEDUP_REMOVED lines=10> */
.L_x_13:


//--------------------- .text._Z6fixRowPdS_ii     --------------------------
	.section	.text._Z6fixRowPdS_ii,"ax",@progbits
	.align	128
        .global         _Z6fixRowPdS_ii
        .type           _Z6fixRowPdS_ii,@function
        .size           _Z6fixRowPdS_ii,(.L_x_12 - _Z6fixRowPdS_ii)
        .other          _Z6fixRowPdS_ii,@"STO_CUDA_ENTRY STV_DEFAULT"
_Z6fixRowPdS_ii:
.text._Z6fixRowPdS_ii:
[----:B------:R-:W-:Y:S01]  /*0000*/  LDC R1, c[0x0][0x37c] ;  /* 0x0000df00ff017b82 */ /* 0x000fe20000000800 */
[----:B------:R-:W0:Y:S07]  /*0010*/  S2R R13, SR_TID.X ;  /* 0x00000000000d7919 */ /* 0x000e2e0000002100 */
[----:B------:R-:W1:Y:S01]  /*0020*/  LDC.64 R2, c[0x0][0x390] ;  /* 0x0000e400ff027b82 */ /* 0x000e620000000a00 */
[----:B------:R-:W2:Y:S07]  /*0030*/  LDCU.64 UR8, c[0x0][0x358] ;  /* 0x00006b00ff0877ac */ /* 0x000eae0008000a00 */
[----:B------:R-:W3:Y:S08]  /*0040*/  LDC.64 R6, c[0x0][0x380] ;  /* 0x0000e000ff067b82 */ /* 0x000ef00000000a00 */
[----:B------:R-:W4:Y:S01]  /*0050*/  LDC.64 R14, c[0x0][0x388] ;  /* 0x0000e200ff0e7b82 */ /* 0x000f220000000a00 */
[----:B-1----:R-:W-:-:S04]  /*0060*/  IMAD R0, R3, R2, RZ ;  /* 0x0000000203007224 */ /* 0x002fc800078e02ff */
[C---:B------:R-:W-:Y:S02]  /*0070*/  IMAD.IADD R3, R0.reuse, 0x1, R3 ;  /* 0x0000000100037824 */ /* 0x040fe400078e0203 */
[----:B0-----:R-:W-:-:S04]  /*0080*/  IMAD.IADD R17, R0, 0x1, R13 ;  /* 0x0000000100117824 */ /* 0x001fc800078e020d */
[----:B---3--:R-:W-:-:S04]  /*0090*/  IMAD.WIDE R16, R17, 0x8, R6 ;  /* 0x0000000811107825 */ /* 0x008fc800078e0206 */
[----:B------:R-:W-:Y:S01]  /*00a0*/  IMAD.WIDE R6, R3, 0x8, R6 ;  /* 0x0000000803067825 */ /* 0x000fe200078e0206 */
[----:B--2---:R-:W2:Y:S03]  /*00b0*/  LDG.E.64 R4, desc[UR8][R16.64] ;  /* 0x0000000810047981 */ /* 0x004ea6000c1e1b00 */
[----:B----4-:R-:W-:Y:S01]  /*00c0*/  IMAD.WIDE R14, R0, 0x8, R14 ;  /* 0x00000008000e7825 */ /* 0x010fe200078e020e */
[----:B------:R-:W3:Y:S04]  /*00d0*/  LDG.E.64 R10, desc[UR8][R6.64] ;  /* 0x00000008060a7981 */ /* 0x000ee8000c1e1b00 */
[----:B------:R-:W4:Y:S01]  /*00e0*/  LDG.E.64 R8, desc[UR8][R14.64] ;  /* 0x000000080e087981 */ /* 0x000f22000c1e1b00 */
[----:B------:R-:W0:Y:S01]  /*00f0*/  S2UR UR6, SR_CgaCtaId ;  /* 0x00000000000679c3 */ /* 0x000e220000008800 */
[----:B------:R-:W-:-:S02]  /*0100*/  UMOV UR4, 0x400 ;  /* 0x0000040000047882 */ /* 0x000fc40000000000 */
[----:B------:R-:W-:Y:S02]  /*0110*/  UIADD3 UR5, UPT, UPT, UR4, 0x1000, URZ ;  /* 0x0000100004057890 */ /* 0x000fe4000fffe0ff */
[----:B0-----:R-:W-:Y:S02]  /*0120*/  ULEA UR4, UR6, UR4, 0x18 ;  /* 0x0000000406047291 */ /* 0x001fe4000f8ec0ff */
[----:B------:R-:W-:-:S04]  /*0130*/  ULEA UR5, UR6, UR5, 0x18 ;  /* 0x0000000506057291 */ /* 0x000fc8000f8ec0ff */
[C---:B------:R-:W-:Y:S02]  /*0140*/  LEA R2, R13.reuse, UR4, 0x3 ;  /* 0x000000040d027c11 */ /* 0x040fe4000f8e18ff */
[----:B------:R-:W-:Y:S01]  /*0150*/  LEA R3, R13, UR5, 0x3 ;  /* 0x000000050d037c11 */ /* 0x000fe2000f8e18ff */
[----:B------:R-:W-:Y:S01]  /*0160*/  IMAD.MOV.U32 R18, RZ, RZ, 0x1 ;  /* 0x00000001ff127424 */ /* 0x000fe200078e00ff */
[----:B------:R-:W-:Y:S01]  /*0170*/  BSSY.RECONVERGENT B0, `(.L_x_1) ;  /* 0x000001a000007945 */ /* 0x000fe20003800200 */
[----:B--2---:R-:W-:Y:S04]  /*0180*/  STS.64 [R2], R4 ;  /* 0x0000000402007388 */ /* 0x004fe80000000a00 */
[----:B----4-:R-:W-:Y:S04]  /*0190*/  STS.64 [R3], R8 ;  /* 0x0000000803007388 */ /* 0x010fe80000000a00 */
[----:B---3--:R-:W-:Y:S01]  /*01a0*/  STS.64 [UR4+0x1320], R10 ;  /* 0x0013200aff007988 */ /* 0x008fe20008000a04 */
[----:B------:R-:W-:Y:S06]  /*01b0*/  BAR.SYNC.DEFER_BLOCKING 0x0 ;  /* 0x0000000000007b1d */ /* 0x000fec0000010000 */
[----:B------:R-:W0:Y:S04]  /*01c0*/  LDS.64 R12, [UR4+0x1320] ;  /* 0x00132004ff0c7984 */ /* 0x000e280008000a00 */
[----:B------:R-:W1:Y:S01]  /*01d0*/  LDS.64 R6, [R2] ;  /* 0x0000000002067984 */ /* 0x000e620000000a00 */
[----:B0-----:R-:W0:Y:S02]  /*01e0*/  MUFU.RCP64H R19, R13 ;  /* 0x0000000d00137308 */ /* 0x001e240000001800 */
[----:B0-----:R-:W-:-:S08]  /*01f0*/  DFMA R20, -R12, R18, 1 ;  /* 0x3ff000000c14742b */ /* 0x001fd00000000112 */
[----:B------:R-:W-:-:S08]  /*0200*/  DFMA R20, R20, R20, R20 ;  /* 0x000000141414722b */ /* 0x000fd00000000014 */
[----:B------:R-:W-:-:S08]  /*0210*/  DFMA R20, R18, R20, R18 ;  /* 0x000000141214722b */ /* 0x000fd00000000012 */
[----:B------:R-:W-:-:S08]  /*0220*/  DFMA R4, -R12, R20, 1 ;  /* 0x3ff000000c04742b */ /* 0x000fd00000000114 */
[----:B------:R-:W-:-:S08]  /*0230*/  DFMA R4, R20, R4, R20 ;  /* 0x000000041404722b */ /* 0x000fd00000000014 */
[----:B-1----:R-:W-:-:S08]  /*0240*/  DMUL R8, R6, R4 ;  /* 0x0000000406087228 */ /* 0x002fd00000000000 */
[----:B------:R-:W-:-:S08]  /*0250*/  DFMA R10, -R12, R8, R6 ;  /* 0x000000080c0a722b */ /* 0x000fd00000000106 */
[----:B------:R-:W-:Y:S01]  /*0260*/  DFMA R4, R4, R10, R8 ;  /* 0x0000000a0404722b */ /* 0x000fe20000000008 */
[----:B------:R-:W-:-:S09]  /*0270*/  FSETP.GEU.AND P1, PT, |R7|, 6.5827683646048100446e-37, PT ;  /* 0x036000000700780b */ /* 0x000fd20003f2e200 */
[----:B------:R-:W-:-:S05]  /*0280*/  FFMA R0, RZ, R13, R5 ;  /* 0x0000000dff007223 */ /* 0x000fca0000000005 */
[----:B------:R-:W-:-:S13]  /*0290*/  FSETP.GT.AND P0, PT, |R0|, 1.469367938527859385e-39, PT ;  /* 0x001000000000780b */ /* 0x000fda0003f04200 */
[----:B------:R-:W-:Y:S05]  /*02a0*/  @P0 BRA P1, `(.L_x_2) ;  /* 0x0000000000180947 */ /* 0x000fea0000800000 */
[----:B------:R-:W-:Y:S01]  /*02b0*/  IMAD.MOV.U32 R8, RZ, RZ, R12 ;  /* 0x000000ffff087224 */ /* 0x000fe200078e000c */
[----:B------:R-:W-:Y:S01]  /*02c0*/  MOV R0, 0x2f0 ;  /* 0x000002f000007802 */ /* 0x000fe20000000f00 */
[----:B------:R-:W-:-:S07]  /*02d0*/  IMAD.MOV.U32 R9, RZ, RZ, R13 ;  /* 0x000000ffff097224 */ /* 0x000fce00078e000d */
[----:B------:R-:W-:Y:S05]  /*02e0*/  CALL.REL.NOINC `($__internal_0_$__cuda_sm20_div_rn_f64_full) ;  /* 0x00000000007c7944 */ /* 0x000fea0003c00000 */
[----:B------:R-:W-:Y:S02]  /*02f0*/  IMAD.MOV.U32 R4, RZ, RZ, R6 ;  /* 0x000000ffff047224 */ /* 0x000fe400078e0006 */
[----:B------:R-:W-:-:S07]  /*0300*/  IMAD.MOV.U32 R5, RZ, RZ, R7 ;  /* 0x000000ffff057224 */ /* 0x000fce00078e0007 */
.L_x_2:
[----:B------:R-:W-:Y:S05]  /*0310*/  BSYNC.RECONVERGENT B0 ;  /* 0x0000000000007941 */ /* 0x000fea0003800200 */
.L_x_1:
[----:B------:R-:W0:Y:S01]  /*0320*/  MUFU.RCP64H R7, R13 ;  /* 0x0000000d00077308 */ /* 0x000e220000001800 */
[----:B------:R-:W-:Y:S01]  /*0330*/  IMAD.MOV.U32 R6, RZ, RZ, 0x1 ;  /* 0x00000001ff067424 */ /* 0x000fe200078e00ff */
[----:B------:R-:W-:Y:S01]  /*0340*/  STS.64 [R2], R4 ;  /* 0x0000000402007388 */ /* 0x000fe20000000a00 */
[----:B------:R-:W-:Y:S03]  /*0350*/  BSSY.RECONVERGENT B0, `(.L_x_3) ;  /* 0x0000015000007945 */ /* 0x000fe60003800200 */
[----:B------:R-:W1:Y:S04]  /*0360*/  LDS.64 R8, [R3] ;  /* 0x0000000003087984 */ /* 0x000e680000000a00 */
[----:B------:R2:W-:Y:S01]  /*0370*/  STG.E.64 desc[UR8][R16.64], R4 ;  /* 0x0000000410007986 */ /* 0x0005e2000c101b08 */
[----:B0-----:R-:W-:-:S08]  /*0380*/  DFMA R10, -R12, R6, 1 ;  /* 0x3ff000000c0a742b */ /* 0x001fd00000000106 */
[----:B------:R-:W-:-:S08]  /*0390*/  DFMA R10, R10, R10, R10 ;  /* 0x0000000a0a0a722b */ /* 0x000fd0000000000a */
[----:B------:R-:W-:-:S08]  /*03a0*/  DFMA R10, R6, R10, R6 ;  /* 0x0000000a060a722b */ /* 0x000fd00000000006 */
[----:B------:R-:W-:Y:S01]  /*03b0*/  DFMA R6, -R12, R10, 1 ;  /* 0x3ff000000c06742b */ /* 0x000fe2000000010a */
[----:B-1----:R-:W-:-:S07]  /*03c0*/  FSETP.GEU.AND P1, PT, |R9|, 6.5827683646048100446e-37, PT ;  /* 0x036000000900780b */ /* 0x002fce0003f2e200 */
[----:B------:R-:W-:-:S08]  /*03d0*/  DFMA R18, R10, R6, R10 ;  /* 0x000000060a12722b */ /* 0x000fd0000000000a */
[----:B------:R-:W-:-:S08]  /*03e0*/  DMUL R6, R18, R8 ;  /* 0x0000000812067228 */ /* 0x000fd00000000000 */
[----:B------:R-:W-:-:S08]  /*03f0*/  DFMA R10, -R12, R6, R8 ;  /* 0x000000060c0a722b */ /* 0x000fd00000000108 */
[----:B------:R-:W-:-:S10]  /*0400*/  DFMA R6, R18, R10, R6 ;  /* 0x0000000a1206722b */ /* 0x000fd40000000006 */
[----:B------:R-:W-:-:S05]  /*0410*/  FFMA R0, RZ, R13, R7 ;  /* 0x0000000dff007223 */ /* 0x000fca0000000007 */
[----:B------:R-:W-:-:S13]  /*0420*/  FSETP.GT.AND P0, PT, |R0|, 1.469367938527859385e-39, PT ;  /* 0x001000000000780b */ /* 0x000fda0003f04200 */
[----:B--2---:R-:W-:Y:S05]  /*0430*/  @P0 BRA P1, `(.L_x_4) ;  /* 0x0000000000180947 */ /* 0x004fea0000800000 */
[----:B------:R-:W-:Y:S01]  /*0440*/  IMAD.MOV.U32 R6, RZ, RZ, R8 ;  /* 0x000000ffff067224 */ /* 0x000fe200078e0008 */
[----:B------:R-:W-:Y:S01]  /*0450*/  MOV R0, 0x4a0 ;  /* 0x000004a000007802 */ /* 0x000fe20000000f00 */
[----:B------:R-:W-:Y:S02]  /*0460*/  IMAD.MOV.U32 R7, RZ, RZ, R9 ;  /* 0x000000ffff077224 */ /* 0x000fe400078e0009 */
[----:B------:R-:W-:Y:S02]  /*0470*/  IMAD.MOV.U32 R8, RZ, RZ, R12 ;  /* 0x000000ffff087224 */ /* 0x000fe400078e000c */
[----:B------:R-:W-:-:S07]  /*0480*/  IMAD.MOV.U32 R9, RZ, RZ, R13 ;  /* 0x000000ffff097224 */ /* 0x000fce00078e000d */
[----:B------:R-:W-:Y:S05]  /*0490*/  CALL.REL.NOINC `($__internal_0_$__cuda_sm20_div_rn_f64_full) ;  /* 0x0000000000107944 */ /* 0x000fea0003c00000 */
.L_x_4:
[----:B------:R-:W-:Y:S05]  /*04a0*/  BSYNC.RECONVERGENT B0 ;  /* 0x0000000000007941 */ /* 0x000fea0003800200 */
.L_x_3:
[----:B------:R-:W-:Y:S04]  /*04b0*/  STG.E.64 desc[UR8][R14.64], R6 ;  /* 0x000000060e007986 */ /* 0x000fe8000c101b08 */
[----:B------:R-:W-:Y:S01]  /*04c0*/  STS.64 [R3], R6 ;  /* 0x0000000603007388 */ /* 0x000fe20000000a00 */
[----:B------:R-:W-:Y:S05]  /*04d0*/  EXIT ;  /* 0x000000000000794d */ /* 0x000fea0003800000 */
        .weak           $__internal_0_$__cuda_sm20_div_rn_f64_full
        .type           $__internal_0_$__cuda_sm20_div_rn_f64_full,@function
        .size           $__internal_0_$__cuda_sm20_div_rn_f64_full,(.L_x_12 - $__internal_0_$__cuda_sm20_div_rn_f64_full)
$__internal_0_$__cuda_sm20_div_rn_f64_full:
[C---:B------:R-:W-:Y:S01]  /*04e0*/  FSETP.GEU.AND P0, PT, |R9|.reuse, 1.469367938527859385e-39, PT ;  /* 0x001000000900780b */ /* 0x040fe20003f0e200 */
[----:B------:R-:W-:Y:S01]  /*04f0*/  IMAD.MOV.U32 R22, RZ, RZ, 0x1 ;  /* 0x00000001ff167424 */ /* 0x000fe200078e00ff */
[----:B------:R-:W-:Y:S01]  /*0500*/  LOP3.LUT R10, R9, 0x800fffff, RZ, 0xc0, !PT ;  /* 0x800fffff090a7812 */ /* 0x000fe200078ec0ff */
[----:B------:R-:W-:Y:S01]  /*0510*/  BSSY.RECONVERGENT B1, `(.L_x_5) ;  /* 0x0000054000017945 */ /* 0x000fe20003800200 */
[C---:B------:R-:W-:Y:S02]  /*0520*/  FSETP.GEU.AND P2, PT, |R7|.reuse, 1.469367938527859385e-39, PT ;  /* 0x001000000700780b */ /* 0x040fe40003f4e200 */
[----:B------:R-:W-:Y:S01]  /*0530*/  LOP3.LUT R11, R10, 0x3ff00000, RZ, 0xfc, !PT ;  /* 0x3ff000000a0b7812 */ /* 0x000fe200078efcff */
[----:B------:R-:W-:Y:S01]  /*0540*/  IMAD.MOV.U32 R10, RZ, RZ, R8 ;  /* 0x000000ffff0a7224 */ /* 0x000fe200078e0008 */
[----:B------:R-:W-:Y:S02]  /*0550*/  LOP3.LUT R4, R7, 0x7ff00000, RZ, 0xc0, !PT ;  /* 0x7ff0000007047812 */ /* 0x000fe400078ec0ff */
[----:B------:R-:W-:-:S03]  /*0560*/  LOP3.LUT R27, R9, 0x7ff00000, RZ, 0xc0, !PT ;  /* 0x7ff00000091b7812 */ /* 0x000fc600078ec0ff */
[----:B------:R-:W-:Y:S01]  /*0570*/  @!P0 DMUL R10, R8, 8.98846567431157953865e+307 ;  /* 0x7fe00000080a8828 */ /* 0x000fe20000000000 */
[----:B------:R-:W-:-:S03]  /*0580*/  ISETP.GE.U32.AND P1, PT, R4, R27, PT ;  /* 0x0000001b0400720c */ /* 0x000fc60003f26070 */
[----:B------:R-:W-:Y:S02]  /*0590*/  @!P2 LOP3.LUT R5, R9, 0x7ff00000, RZ, 0xc0, !PT ;  /* 0x7ff000000905a812 */ /* 0x000fe400078ec0ff */
[----:B------:R-:W0:Y:S02]  /*05a0*/  MUFU.RCP64H R23, R11 ;  /* 0x0000000b00177308 */ /* 0x000e240000001800 */
[----:B------:R-:W-:Y:S01]  /*05b0*/  @!P2 ISETP.GE.U32.AND P3, PT, R4, R5, PT ;  /* 0x000000050400a20c */ /* 0x000fe20003f66070 */
[----:B------:R-:W-:Y:S01]  /*05c0*/  IMAD.MOV.U32 R5, RZ, RZ, 0x1ca00000 ;  /* 0x1ca00000ff057424 */ /* 0x000fe200078e00ff */
[----:B------:R-:W-:-:S04]  /*05d0*/  @!P0 LOP3.LUT R27, R11, 0x7ff00000, RZ, 0xc0, !PT ;  /* 0x7ff000000b1b8812 */ /* 0x000fc800078ec0ff */
[----:B------:R-:W-:-:S04]  /*05e0*/  @!P2 SEL R21, R5, 0x63400000, !P3 ;  /* 0x634000000515a807 */ /* 0x000fc80005800000 */
[----:B------:R-:W-:-:S04]  /*05f0*/  @!P2 LOP3.LUT R24, R21, 0x80000000, R7, 0xf8, !PT ;  /* 0x800000001518a812 */ /* 0x000fc800078ef807 */
[----:B------:R-:W-:Y:S01]  /*0600*/  @!P2 LOP3.LUT R25, R24, 0x100000, RZ, 0xfc, !PT ;  /* 0x001000001819a812 */ /* 0x000fe200078efcff */
[----:B0-----:R-:W-:Y:S01]  /*0610*/  DFMA R18, R22, -R10, 1 ;  /* 0x3ff000001612742b */ /* 0x001fe2000000080a */
[----:B------:R-:W-:-:S07]  /*0620*/  @!P2 IMAD.MOV.U32 R24, RZ, RZ, RZ ;  /* 0x000000ffff18a224 */ /* 0x000fce00078e00ff */
[----:B------:R-:W-:-:S08]  /*0630*/  DFMA R18, R18, R18, R18 ;  /* 0x000000121212722b */ /* 0x000fd00000000012 */
[----:B------:R-:W-:Y:S01]  /*0640*/  DFMA R22, R22, R18, R22 ;  /* 0x000000121616722b */ /* 0x000fe20000000016 */
[----:B------:R-:W-:Y:S01]  /*0650*/  SEL R19, R5, 0x63400000, !P1 ;  /* 0x6340000005137807 */ /* 0x000fe20004800000 */
[----:B------:R-:W-:-:S03]  /*0660*/  IMAD.MOV.U32 R18, RZ, RZ, R6 ;  /* 0x000000ffff127224 */ /* 0x000fc600078e0006 */
[----:B------:R-:W-:-:S03]  /*0670*/  LOP3.LUT R19, R19, 0x800fffff, R7, 0xf8, !PT ;  /* 0x800fffff13137812 */ /* 0x000fc600078ef807 */
[----:B------:R-:W-:-:S03]  /*0680*/  DFMA R20, R22, -R10, 1 ;  /* 0x3ff000001614742b */ /* 0x000fc6000000080a */
[----:B------:R-:W-:-:S05]  /*0690*/  @!P2 DFMA R18, R18, 2, -R24 ;  /* 0x400000001212a82b */ /* 0x000fca0000000818 */
[----:B------:R-:W-:-:S08]  /*06a0*/  DFMA R20, R22, R20, R22 ;  /* 0x000000141614722b */ /* 0x000fd00000000016 */
[----:B------:R-:W-:-:S08]  /*06b0*/  DMUL R22, R20, R18 ;  /* 0x0000001214167228 */ /* 0x000fd00000000000 */
[----:B------:R-:W-:-:S08]  /*06c0*/  DFMA R24, R22, -R10, R18 ;  /* 0x8000000a1618722b */ /* 0x000fd00000000012 */
[----:B------:R-:W-:Y:S01]  /*06d0*/  DFMA R24, R20, R24, R22 ;  /* 0x000000181418722b */ /* 0x000fe20000000016 */
[----:B------:R-:W-:Y:S01]  /*06e0*/  IMAD.MOV.U32 R20, RZ, RZ, R4 ;  /* 0x000000ffff147224 */ /* 0x000fe200078e0004 */
[----:B------:R-:W-:Y:S01]  /*06f0*/  @!P2 LOP3.LUT R20, R19, 0x7ff00000, RZ, 0xc0, !PT ;  /* 0x7ff000001314a812 */ /* 0x000fe200078ec0ff */
[----:B------:R-:W-:-:S04]  /*0700*/  VIADD R22, R27, 0xffffffff ;  /* 0xffffffff1b167836 */ /* 0x000fc80000000000 */
[----:B------:R-:W-:-:S05]  /*0710*/  VIADD R21, R20, 0xffffffff ;  /* 0xffffffff14157836 */ /* 0x000fca0000000000 */
[----:B------:R-:W-:-:S04]  /*0720*/  ISETP.GT.U32.AND P0, PT, R21, 0x7feffffe, PT ;  /* 0x7feffffe1500780c */ /* 0x000fc80003f04070 */
[----:B------:R-:W-:-:S13]  /*0730*/  ISETP.GT.U32.OR P0, PT, R22, 0x7feffffe, P0 ;  /* 0x7feffffe1600780c */ /* 0x000fda0000704470 */
[----:B------:R-:W-:Y:S05]  /*0740*/  @P0 BRA `(.L_x_6) ;  /* 0x00000000006c0947 */ /* 0x000fea0003800000 */
[----:B------:R-:W-:Y:S01]  /*0750*/  LOP3.LUT R7, R9, 0x7ff00000, RZ, 0xc0, !PT ;  /* 0x7ff0000009077812 */ /* 0x000fe200078ec0ff */
[----:B------:R-:W-:-:S03]  /*0760*/  IMAD.MOV.U32 R20, RZ, RZ, RZ ;  /* 0x000000ffff147224 */ /* 0x000fc600078e00ff */
[CC--:B------:R-:W-:Y:S02]  /*0770*/  VIADDMNMX R6, R4.reuse, -R7.reuse, 0xb9600000, !PT ;  /* 0xb960000004067446 */ /* 0x0c0fe40007800907 */
[----:B------:R-:W-:Y:S02]  /*0780*/  ISETP.GE.U32.AND P0, PT, R4, R7, PT ;  /* 0x000000070400720c */ /* 0x000fe40003f06070 */
[----:B------:R-:W-:Y:S02]  /*0790*/  VIMNMX R6, PT, PT, R6, 0x46a00000, PT ;  /* 0x46a0000006067848 */ /* 0x000fe40003fe0100 */
[----:B------:R-:W-:-:S05]  /*07a0*/  SEL R5, R5, 0x63400000, !P0 ;  /* 0x6340000005057807 */ /* 0x000fca0004000000 */
[----:B------:R-:W-:-:S04]  /*07b0*/  IMAD.IADD R6, R6, 0x1, -R5 ;  /* 0x0000000106067824 */ /* 0x000fc800078e0a05 */
[----:B------:R-:W-:-:S06]  /*07c0*/  VIADD R21, R6, 0x7fe00000 ;  /* 0x7fe0000006157836 */ /* 0x000fcc0000000000 */
[----:B------:R-:W-:-:S10]  /*07d0*/  DMUL R4, R24, R20 ;  /* 0x0000001418047228 */ /* 0x000fd40000000000 */
[----:B------:R-:W-:-:S13]  /*07e0*/  FSETP.GTU.AND P0, PT, |R5|, 1.469367938527859385e-39, PT ;  /* 0x001000000500780b */ /* 0x000fda0003f0c200 */
[----:B------:R-:W-:Y:S05]  /*07f0*/  @P0 BRA `(.L_x_7) ;  /* 0x0000000000940947 */ /* 0x000fea0003800000 */
[----:B------:R-:W-:Y:S01]  /*0800*/  DFMA R10, R24, -R10, R18 ;  /* 0x8000000a180a722b */ /* 0x000fe20000000012 */
[----:B------:R-:W-:-:S09]  /*0810*/  IMAD.MOV.U32 R20, RZ, RZ, RZ ;  /* 0x000000ffff147224 */ /* 0x000fd200078e00ff */
[C---:B------:R-:W-:Y:S02]  /*0820*/  FSETP.NEU.AND P0, PT, R11.reuse, RZ, PT ;  /* 0x000000ff0b00720b */ /* 0x040fe40003f0d000 */
[----:B------:R-:W-:-:S04]  /*0830*/  LOP3.LUT R7, R11, 0x80000000, R9, 0x48, !PT ;  /* 0x800000000b077812 */ /* 0x000fc800078e4809 */
[----:B------:R-:W-:-:S07]  /*0840*/  LOP3.LUT R21, R7, R21, RZ, 0xfc, !PT ;  /* 0x0000001507157212 */ /* 0x000fce00078efcff */
[----:B------:R-:W-:Y:S05]  /*0850*/  @!P0 BRA `(.L_x_7) ;  /* 0x00000000007c8947 */ /* 0x000fea0003800000 */
[----:B------:R-:W-:Y:S01]  /*0860*/  IMAD.MOV R9, RZ, RZ, -R6 ;  /* 0x000000ffff097224 */ /* 0x000fe200078e0a06 */
[----:B------:R-:W-:Y:S01]  /*0870*/  DMUL.RP R20, R24, R20 ;  /* 0x0000001418147228 */ /* 0x000fe20000008000 */
[----:B------:R-:W-:-:S06]  /*0880*/  IMAD.MOV.U32 R8, RZ, RZ, RZ ;  /* 0x000000ffff087224 */ /* 0x000fcc00078e00ff */
[----:B------:R-:W-:-:S03]  /*0890*/  DFMA R8, R4, -R8, R24 ;  /* 0x800000080408722b */ /* 0x000fc60000000018 */
[----:B------:R-:W-:-:S03]  /*08a0*/  LOP3.LUT R7, R21, R7, RZ, 0x3c, !PT ;  /* 0x0000000715077212 */ /* 0x000fc600078e3cff */
[----:B------:R-:W-:-:S04]  /*08b0*/  IADD3 R8, PT, PT, -R6, -0x43300000, RZ ;  /* 0xbcd0000006087810 */ /* 0x000fc80007ffe1ff */
[----:B------:R-:W-:-:S04]  /*08c0*/  FSETP.NEU.AND P0, PT, |R9|, R8, PT ;  /* 0x000000080900720b */ /* 0x000fc80003f0d200 */
[----:B------:R-:W-:Y:S02]  /*08d0*/  FSEL R4, R20, R4, !P0 ;  /* 0x0000000414047208 */ /* 0x000fe40004000000 */
[----:B------:R-:W-:Y:S01]  /*08e0*/  FSEL R5, R7, R5, !P0 ;  /* 0x0000000507057208 */ /* 0x000fe20004000000 */
[----:B------:R-:W-:Y:S06]  /*08f0*/  BRA `(.L_x_7) ;  /* 0x0000000000547947 */ /* 0x000fec0003800000 */
.L_x_6:
[----:B------:R-:W-:-:S14]  /*0900*/  DSETP.NAN.AND P0, PT, R6, R6, PT ;  /* 0x000000060600722a */ /* 0x000fdc0003f08000 */
[----:B------:R-:W-:Y:S05]  /*0910*/  @P0 BRA `(.L_x_8) ;  /* 0x0000000000440947 */ /* 0x000fea0003800000 */
[----:B------:R-:W-:-:S14]  /*0920*/  DSETP.NAN.AND P0, PT, R8, R8, PT ;  /* 0x000000080800722a */ /* 0x000fdc0003f08000 */
[----:B------:R-:W-:Y:S05]  /*0930*/  @P0 BRA `(.L_x_9) ;  /* 0x0000000000300947 */ /* 0x000fea0003800000 */
[----:B------:R-:W-:Y:S01]  /*0940*/  ISETP.NE.AND P0, PT, R20, R27, PT ;  /* 0x0000001b1400720c */ /* 0x000fe20003f05270 */
[----:B------:R-:W-:Y:S02]  /*0950*/  IMAD.MOV.U32 R4, RZ, RZ, 0x0 ;  /* 0x00000000ff047424 */ /* 0x000fe400078e00ff */
[----:B------:R-:W-:-:S10]  /*0960*/  IMAD.MOV.U32 R5, RZ, RZ, -0x80000 ;  /* 0xfff80000ff057424 */ /* 0x000fd400078e00ff */
[----:B------:R-:W-:Y:S05]  /*0970*/  @!P0 BRA `(.L_x_7) ;  /* 0x0000000000348947 */ /* 0x000fea0003800000 */
[----:B------:R-:W-:Y:S02]  /*0980*/  ISETP.NE.AND P0, PT, R20, 0x7ff00000, PT ;  /* 0x7ff000001400780c */ /* 0x000fe40003f05270 */
[----:B------:R-:W-:Y:S02]  /*0990*/  LOP3.LUT R5, R7, 0x80000000, R9, 0x48, !PT ;  /* 0x8000000007057812 */ /* 0x000fe400078e4809 */
[----:B------:R-:W-:-:S13]  /*09a0*/  ISETP.EQ.OR P0, PT, R27, RZ, !P0 ;  /* 0x000000ff1b00720c */ /* 0x000fda0004702670 */
[----:B------:R-:W-:Y:S01]  /*09b0*/  @P0 LOP3.LUT R6, R5, 0x7ff00000, RZ, 0xfc, !PT ;  /* 0x7ff0000005060812 */ /* 0x000fe200078efcff */
[----:B------:R-:W-:Y:S02]  /*09c0*/  @!P0 IMAD.MOV.U32 R4, RZ, RZ, RZ ;  /* 0x000000ffff048224 */ /* 0x000fe400078e00ff */
[----:B------:R-:W-:Y:S02]  /*09d0*/  @P0 IMAD.MOV.U32 R4, RZ, RZ, RZ ;  /* 0x000000ffff040224 */ /* 0x000fe400078e00ff */
[----:B------:R-:W-:Y:S01]  /*09e0*/  @P0 IMAD.MOV.U32 R5, RZ, RZ, R6 ;  /* 0x000000ffff050224 */ /* 0x000fe200078e0006 */
[----:B------:R-:W-:Y:S06]  /*09f0*/  BRA `(.L_x_7) ;  /* 0x0000000000147947 */ /* 0x000fec0003800000 */
.L_x_9:
[----:B------:R-:W-:Y:S01]  /*0a00*/  LOP3.LUT R5, R9, 0x80000, RZ, 0xfc, !PT ;  /* 0x0008000009057812 */ /* 0x000fe200078efcff */
[----:B------:R-:W-:Y:S01]  /*0a10*/  IMAD.MOV.U32 R4, RZ, RZ, R8 ;  /* 0x000000ffff047224 */ /* 0x000fe200078e0008 */
[----:B------:R-:W-:Y:S06]  /*0a20*/  BRA `(.L_x_7) ;  /* 0x0000000000087947 */ /* 0x000fec0003800000 */
.L_x_8:
[----:B------:R-:W-:Y:S01]  /*0a30*/  LOP3.LUT R5, R7, 0x80000, RZ, 0xfc, !PT ;  /* 0x0008000007057812 */ /* 0x000fe200078efcff */
[----:B------:R-:W-:-:S07]  /*0a40*/  IMAD.MOV.U32 R4, RZ, RZ, R6 ;  /* 0x000000ffff047224 */ /* 0x000fce00078e0006 */
.L_x_7:
[----:B------:R-:W-:Y:S05]  /*0a50*/  BSYNC.RECONVERGENT B1 ;  /* 0x0000000000017941 */ /* 0x000fea0003800200 */
.L_x_5:
[----:B------:R-:W-:Y:S02]  /*0a60*/  IMAD.MOV.U32 R6, RZ, RZ, R4 ;  /* 0x000000ffff067224 */ /* 0x000fe400078e0004 */
[----:B------:R-:W-:Y:S02]  /*0a70*/  IMAD.MOV.U32 R7, RZ, RZ, R5 ;  /* 0x000000ffff077224 */ /* 0x000fe400078e0005 */
[----:B------:R-:W-:Y:S02]  /*0a80*/  IMAD.MOV.U32 R4, RZ, RZ, R0 ;  /* 0x000000ffff047224 */ /* 0x000fe400078e0000 */
[----:B------:R-:W-:-:S04]  /*0a90*/  IMAD.MOV.U32 R5, RZ, RZ, 0x0 ;  /* 0x00000000ff057424 */ /* 0x000fc800078e00ff */
[----:B------:R-:W-:Y:S05]  /*0aa0*/  RET.REL.NODEC R4 `(_Z6fixRowPdS_ii) ;  /* 0xfffffff404547950 */ /* 0x000fea0003c3ffff */
.L_x_10:
        /* <DEDUP_REMOVED lines=13> */
.L_x_12:


//--------------------- .text._Z6kernelPd         --------------------------
	.section	.text._Z6kernelPd,"ax",@progbits
	.align	128
        .global         _Z6kernelPd
        .type           _Z6kernelPd,@function
        .size           _Z6kernelPd,(.L_x_15 - _Z6kernelPd)
        .other          _Z6kernelPd,@"STO_CUDA_ENTRY STV_DEFAULT"
_Z6kernelPd:
.text._Z6kernelPd:
[----:B------:R-:W-:Y:S01]  /*0000*/  LDC R1, c[0x0][0x37c] ;  /* 0x0000df00ff017b82 */ /* 0x000fe20000000800 */
[----:B------:R-:W0:Y:S07]  /*0010*/  S2R R3, SR_TID.X ;  /* 0x0000000000037919 */ /* 0x000e2e0000002100 */
[----:B------:R-:W1:Y:S01]  /*0020*/  S2UR UR5, SR_CgaCtaId ;  /* 0x00000000000579c3 */ /* 0x000e620000008800 */
[----:B------:R-:W-:Y:S01]  /*0030*/  UMOV UR4, 0x400 ;  /* 0x0000040000047882 */ /* 0x000fe20000000000 */
[----:B------:R-:W2:Y:S06]  /*0040*/  S2R R4, SR_TID.Y ;  /* 0x0000000000047919 */ /* 0x000eac0000002200 */
[----:B------:R-:W0:Y:S08]  /*0050*/  LDC R6, c[0x0][0x360] ;  /* 0x0000d800ff067b82 */ /* 0x000e300000000800 */
[----:B------:R-:W0:Y:S08]  /*0060*/  S2UR UR6, SR_CTAID.X ;  /* 0x00000000000679c3 */ /* 0x000e300000002500 */
[----:B------:R-:W3:Y:S01]  /*0070*/  S2UR UR7, SR_CTAID.Y ;  /* 0x00000000000779c3 */ /* 0x000ee20000002600 */
[----:B-1----:R-:W-:-:S07]  /*0080*/  ULEA UR4, UR5, UR4, 0x18 ;  /* 0x0000000405047291 */ /* 0x002fce000f8ec0ff */
[----:B------:R-:W3:Y:S01]  /*0090*/  LDC R7, c[0x0][0x364] ;  /* 0x0000d900ff077b82 */ /* 0x000ee20000000800 */
[----:B0-----:R-:W-:Y:S01]  /*00a0*/  IMAD R0, R6, UR6, R3 ;  /* 0x0000000606007c24 */ /* 0x001fe2000f8e0203 */
[----:B------:R-:W-:Y:S01]  /*00b0*/  LEA R3, R3, UR4, 0x7 ;  /* 0x0000000403037c11 */ /* 0x000fe2000f8e38ff */
[----:B------:R-:W0:Y:S03]  /*00c0*/  LDCU UR6, c[0x0][0x370] ;  /* 0x00006e00ff0677ac */ /* 0x000e260008000800 */
[----:B--2---:R-:W-:Y:S01]  /*00d0*/  LEA R9, R4, R3, 0x2 ;  /* 0x0000000304097211 */ /* 0x004fe200078e10ff */
[----:B------:R-:W1:Y:S01]  /*00e0*/  LDCU.64 UR4, c[0x0][0x358] ;  /* 0x00006b00ff0477ac */ /* 0x000e620008000a00 */
[----:B---3--:R-:W-:Y:S02]  /*00f0*/  IMAD R7, R7, UR7, R4 ;  /* 0x0000000707077c24 */ /* 0x008fe4000f8e0204 */
[----:B------:R-:W2:Y:S01]  /*0100*/  LDC.64 R4, c[0x0][0x380] ;  /* 0x0000e000ff047b82 */ /* 0x000ea20000000a00 */
[----:B0-----:R-:W-:-:S02]  /*0110*/  IMAD R6, R6, UR6, RZ ;  /* 0x0000000606067c24 */ /* 0x001fc4000f8e02ff */
[----:B------:R-:W-:Y:S02]  /*0120*/  IADD3 R2, PT, PT, R0, R7, RZ ;  /* 0x0000000700027210 */ /* 0x000fe40007ffe0ff */
[----:B------:R-:W-:Y:S02]  /*0130*/  IMAD R7, R7, R6, R0 ;  /* 0x0000000607077224 */ /* 0x000fe400078e0200 */
[----:B------:R-:W-:-:S05]  /*0140*/  I2FP.F32.S32 R8, R2 ;  /* 0x0000000200087245 */ /* 0x000fca0000201400 */
[----:B------:R-:W-:Y:S01]  /*0150*/  STS [R9], R8 ;  /* 0x0000000809007388 */ /* 0x000fe20000000800 */
[----:B------:R-:W-:Y:S01]  /*0160*/  BAR.SYNC.DEFER_BLOCKING 0x0 ;  /* 0x0000000000007b1d */ /* 0x000fe20000010000 */
[----:B--2---:R-:W-:-:S05]  /*0170*/  IMAD.WIDE R4, R7, 0x8, R4 ;  /* 0x0000000807047825 */ /* 0x004fca00078e0204 */
[----:B------:R-:W0:Y:S02]  /*0180*/  LDS R2, [R9] ;  /* 0x0000000009027984 */ /* 0x000e240000000800 */
[----:B0-----:R-:W-:-:S06]  /*0190*/  FMUL R2, R2, 255 ;  /* 0x437f000002027820 */ /* 0x001fcc0000400000 */
[----:B------:R-:W1:Y:S02]  /*01a0*/  F2F.F64.F32 R2, R2 ;  /* 0x0000000200027310 */ /* 0x000e640000201800 */
[----:B-1----:R-:W-:Y:S01]  /*01b0*/  STG.E.64 desc[UR4][R4.64], R2 ;  /* 0x0000000204007986 */ /* 0x002fe2000c101b04 */
[----:B------:R-:W-:Y:S06]  /*01c0*/  BAR.SYNC.DEFER_BLOCKING 0x0 ;  /* 0x0000000000007b1d */ /* 0x000fec0000010000 */
[----:B------:R-:W-:Y:S05]  /*01d0*/  EXIT ;  /* 0x000000000000794d */ /* 0x000fea0003800000 */
.L_x_11:
        /* <DEDUP_REMOVED lines=10> */
.L_x_15:


//--------------------- .nv.shared._Z9fixColumnPdS_ii --------------------------
	.section	.nv.shared._Z9fixColumnPdS_ii,"aw",@nobits
	.sectionflags	@""
	.align	8
.nv.shared._Z9fixColumnPdS_ii:
	.zero		10032


//--------------------- .nv.shared.reserved.0     --------------------------
	.section	.nv.shared.reserved.0,"aw",@nobits
	.weak		__nv_reservedSMEM_offset_0_alias
	.size		__nv_reservedSMEM_offset_0_alias, 0, 64
	.other		__nv_reservedSMEM_offset_0_alias,@"STO_CUDA_RESERVED_SHARED STV_DEFAULT"
__nv_reservedSMEM_offset_0_alias:
	.zero		0
	.zero		64


//--------------------- .nv.shared._Z6fixRowPdS_ii --------------------------
	.section	.nv.shared._Z6fixRowPdS_ii,"aw",@nobits
	.sectionflags	@""
	.align	8
.nv.shared._Z6fixRowPdS_ii:
	.zero		5928


//--------------------- .nv.shared._Z6kernelPd    --------------------------
	.section	.nv.shared._Z6kernelPd,"aw",@nobits
	.sectionflags	@""
	.align	4
.nv.shared._Z6kernelPd:
	.zero		5120


//--------------------- .nv.constant0._Z9fixColumnPdS_ii --------------------------
	.section	.nv.constant0._Z9fixColumnPdS_ii,"a",@progbits
	.sectionflags	@""
	.align	4
.nv.constant0._Z9fixColumnPdS_ii:
	.zero		920


//--------------------- .nv.constant0._Z6fixRowPdS_ii --------------------------
	.section	.nv.constant0._Z6fixRowPdS_ii,"a",@progbits
	.sectionflags	@""
	.align	4
.nv.constant0._Z6fixRowPdS_ii:
	.zero		920


//--------------------- .nv.constant0._Z6kernelPd --------------------------
	.section	.nv.constant0._Z6kernelPd,"a",@progbits
	.sectionflags	@""
	.align	4
.nv.constant0._Z6kernelPd:
	.zero		904


//--------------------- SYMBOLS --------------------------

	.type		.nv.reservedSmem.offset0,@object
	.size		.nv.reservedSmem.offset0,0x4
	.type		.nv.reservedSmem.cap,@object
	.size		.nv.reservedSmem.cap,0x4
